//
// Generated by NVIDIA NVVM Compiler
//
// Compiler Build ID: CL-36424714
// Cuda compilation tools, release 13.0, V13.0.88
// Based on NVVM 20.0.0
//

.version 9.0
.target sm_100
.address_size 64

	// .globl	_Z18convert_f32_to_f16PKfP6__halfm

.visible .entry _Z18convert_f32_to_f16PKfP6__halfm(
	.param .u64 .ptr .align 1 _Z18convert_f32_to_f16PKfP6__halfm_param_0,
	.param .u64 .ptr .align 1 _Z18convert_f32_to_f16PKfP6__halfm_param_1,
	.param .u64 _Z18convert_f32_to_f16PKfP6__halfm_param_2
)
{
	.reg .pred 	%p<2>;
	.reg .b16 	%rs<2>;
	.reg .b32 	%r<5>;
	.reg .b32 	%f<2>;
	.reg .b64 	%rd<11>;

	ld.param.u64 	%rd2, [_Z18convert_f32_to_f16PKfP6__halfm_param_0];
	ld.param.u64 	%rd3, [_Z18convert_f32_to_f16PKfP6__halfm_param_1];
	ld.param.u64 	%rd4, [_Z18convert_f32_to_f16PKfP6__halfm_param_2];
	mov.u32 	%r1, %ctaid.x;
	mov.u32 	%r2, %ntid.x;
	mov.u32 	%r3, %tid.x;
	mad.lo.s32 	%r4, %r1, %r2, %r3;
	cvt.s64.s32 	%rd1, %r4;
	setp.le.u64 	%p1, %rd4, %rd1;
	@%p1 bra 	$L__BB0_2;
	cvta.to.global.u64 	%rd5, %rd2;
	cvta.to.global.u64 	%rd6, %rd3;
	shl.b64 	%rd7, %rd1, 2;
	add.s64 	%rd8, %rd5, %rd7;
	ld.global.f32 	%f1, [%rd8];
	// begin inline asm
	{  cvt.rn.f16.f32 %rs1, %f1;}

	// end inline asm
	shl.b64 	%rd9, %rd1, 1;
	add.s64 	%rd10, %rd6, %rd9;
	st.global.u16 	[%rd10], %rs1;
$L__BB0_2:
	ret;

}
	// .globl	_Z18convert_f16_to_f32PK6__halfPfm
.visible .entry _Z18convert_f16_to_f32PK6__halfPfm(
	.param .u64 .ptr .align 1 _Z18convert_f16_to_f32PK6__halfPfm_param_0,
	.param .u64 .ptr .align 1 _Z18convert_f16_to_f32PK6__halfPfm_param_1,
	.param .u64 _Z18convert_f16_to_f32PK6__halfPfm_param_2
)
{
	.reg .pred 	%p<2>;
	.reg .b16 	%rs<2>;
	.reg .b32 	%r<5>;
	.reg .b32 	%f<2>;
	.reg .b64 	%rd<11>;

	ld.param.u64 	%rd2, [_Z18convert_f16_to_f32PK6__halfPfm_param_0];
	ld.param.u64 	%rd3, [_Z18convert_f16_to_f32PK6__halfPfm_param_1];
	ld.param.u64 	%rd4, [_Z18convert_f16_to_f32PK6__halfPfm_param_2];
	mov.u32 	%r1, %ctaid.x;
	mov.u32 	%r2, %ntid.x;
	mov.u32 	%r3, %tid.x;
	mad.lo.s32 	%r4, %r1, %r2, %r3;
	cvt.s64.s32 	%rd1, %r4;
	setp.le.u64 	%p1, %rd4, %rd1;
	@%p1 bra 	$L__BB1_2;
	cvta.to.global.u64 	%rd5, %rd2;
	cvta.to.global.u64 	%rd6, %rd3;
	shl.b64 	%rd7, %rd1, 1;
	add.s64 	%rd8, %rd5, %rd7;
	ld.global.u16 	%rs1, [%rd8];
	// begin inline asm
	{  cvt.f32.f16 %f1, %rs1;}

	// end inline asm
	shl.b64 	%rd9, %rd1, 2;
	add.s64 	%rd10, %rd6, %rd9;
	st.global.f32 	[%rd10], %f1;
$L__BB1_2:
	ret;

}


// ===== COMPILED SASS (sm_100) =====

	.target	sm_100

	.elftype	@"ET_EXEC"


//--------------------- .note.nv.tkinfo           --------------------------
	.section	.note.nv.tkinfo,"",@"SHT_NOTE"
	.sectionflags	@"SHF_NOTE_NV_TKINFO"
	.tkinfo
        /*0018*/ 	.word	0x00000002
        /*0030*/ 	.string	""
        /*0030*/ 	.string	"ptxas"
        /*0030*/ 	.string	"Cuda compilation tools, release 13.0, V13.0.88"
        /*0030*/ 	.string	"Build cuda_13.0.r13.0/compiler.36424714_0"
        /*0030*/ 	.string	"-arch sm_100 -m 64 "



//--------------------- .note.nv.cuinfo           --------------------------
	.section	.note.nv.cuinfo,"",@"SHT_NOTE"
	.sectionflags	@"SHF_NOTE_NV_CUINFO"
        /*0018*/ 	.short	0x0002
        /*001a*/ 	.short	0x0064
        /*001c*/ 	.short	0x0082
	.zero		2


//--------------------- .nv.info                  --------------------------
	.section	.nv.info,"",@"SHT_CUDA_INFO"
	.align	4


	//----- nvinfo : EIATTR_REGCOUNT
	.align		4
        /*0000*/ 	.byte	0x04, 0x2f
        /*0002*/ 	.short	(.L_1 - .L_0)
	.align		4
.L_0:
        /*0004*/ 	.word	index@(_Z18convert_f32_to_f16PKfP6__halfm)
        /*0008*/ 	.word	0x00000008


	//----- nvinfo : EIATTR_FRAME_SIZE
	.align		4
.L_1:
        /*000c*/ 	.byte	0x04, 0x11
        /*000e*/ 	.short	(.L_3 - .L_2)
	.align		4
.L_2:
        /*0010*/ 	.word	index@(_Z18convert_f32_to_f16PKfP6__halfm)
        /*0014*/ 	.word	0x00000000


	//----- nvinfo : EIATTR_REGCOUNT
	.align		4
.L_3:
        /*0018*/ 	.byte	0x04, 0x2f
        /*001a*/ 	.short	(.L_5 - .L_4)
	.align		4
.L_4:
        /*001c*/ 	.word	index@(_Z18convert_f16_to_f32PK6__halfPfm)
        /*0020*/ 	.word	0x0000000a


	//----- nvinfo : EIATTR_FRAME_SIZE
	.align		4
.L_5:
        /*0024*/ 	.byte	0x04, 0x11
        /*0026*/ 	.short	(.L_7 - .L_6)
	.align		4
.L_6:
        /*0028*/ 	.word	index@(_Z18convert_f16_to_f32PK6__halfPfm)
        /*002c*/ 	.word	0x00000000


	//----- nvinfo : EIATTR_MIN_STACK_SIZE
	.align		4
.L_7:
        /*0030*/ 	.byte	0x04, 0x12
        /*0032*/ 	.short	(.L_9 - .L_8)
	.align		4
.L_8:
        /*0034*/ 	.word	index@(_Z18convert_f16_to_f32PK6__halfPfm)
        /*0038*/ 	.word	0x00000000


	//----- nvinfo : EIATTR_MIN_STACK_SIZE
	.align		4
.L_9:
        /*003c*/ 	.byte	0x04, 0x12
        /*003e*/ 	.short	(.L_11 - .L_10)
	.align		4
.L_10:
        /*0040*/ 	.word	index@(_Z18convert_f32_to_f16PKfP6__halfm)
        /*0044*/ 	.word	0x00000000
.L_11:


//--------------------- .nv.compat                --------------------------
	.section	.nv.compat,"",@"SHT_CUDA_COMPAT_INFO"
	.align	4
        /*0000*/ 	.byte	0x02, 0x09, 0x00, 0x00, 0x02, 0x02, 0x01, 0x00, 0x02, 0x05, 0x05, 0x00, 0x03, 0x07, 0x01, 0x01
        /*0010*/ 	.byte	0x02, 0x03, 0x00, 0x00, 0x02, 0x06, 0x01, 0x00, 0x04, 0x0b, 0x08, 0x00, 0x09, 0x00, 0x00, 0x00
        /*0020*/ 	.byte	0x00, 0x00, 0x00, 0x00


//--------------------- .nv.info._Z18convert_f16_to_f32PK6__halfPfm --------------------------
	.section	.nv.info._Z18convert_f16_to_f32PK6__halfPfm,"",@"SHT_CUDA_INFO"
	.sectionflags	@""
	.align	4


	//----- nvinfo : EIATTR_CUDA_API_VERSION
	.align		4
        /*0000*/ 	.byte	0x04, 0x37
        /*0002*/ 	.short	(.L_13 - .L_12)
.L_12:
        /*0004*/ 	.word	0x00000082


	//----- nvinfo : EIATTR_KPARAM_INFO
	.align		4
.L_13:
        /*0008*/ 	.byte	0x04, 0x17
        /*000a*/ 	.short	(.L_15 - .L_14)
.L_14:
        /*000c*/ 	.word	0x00000000
        /*0010*/ 	.short	0x0002
        /*0012*/ 	.short	0x0010
        /*0014*/ 	.byte	0x00, 0xf0, 0x21, 0x00


	//----- nvinfo : EIATTR_KPARAM_INFO
	.align		4
.L_15:
        /*0018*/ 	.byte	0x04, 0x17
        /*001a*/ 	.short	(.L_17 - .L_16)
.L_16:
        /*001c*/ 	.word	0x00000000
        /*0020*/ 	.short	0x0001
        /*0022*/ 	.short	0x0008
        /*0024*/ 	.byte	0x00, 0xf5, 0x21, 0x00


	//----- nvinfo : EIATTR_KPARAM_INFO
	.align		4
.L_17:
        /*0028*/ 	.byte	0x04, 0x17
        /*002a*/ 	.short	(.L_19 - .L_18)
.L_18:
        /*002c*/ 	.word	0x00000000
        /*0030*/ 	.short	0x0000
        /*0032*/ 	.short	0x0000
        /*0034*/ 	.byte	0x00, 0xf5, 0x21, 0x00


	//----- nvinfo : EIATTR_SPARSE_MMA_MASK
	.align		4
.L_19:
        /*0038*/ 	.byte	0x03, 0x50
        /*003a*/ 	.short	0x0000


	//----- nvinfo : EIATTR_MAXREG_COUNT
	.align		4
        /*003c*/ 	.byte	0x03, 0x1b
        /*003e*/ 	.short	0x00ff


	//----- nvinfo : EIATTR_MERCURY_ISA_VERSION
	.align		4
        /*0040*/ 	.byte	0x03, 0x5f
        /*0042*/ 	.short	0x0101


	//----- nvinfo : EIATTR_VRC_CTA_INIT_COUNT
	.align		4
        /*0044*/ 	.byte	0x02, 0x4a
	.zero		1
	.zero		1


	//----- nvinfo : EIATTR_EXIT_INSTR_OFFSETS
	.align		4
        /*0048*/ 	.byte	0x04, 0x1c
        /*004a*/ 	.short	(.L_21 - .L_20)


	//   ....[0]....
.L_20:
        /*004c*/ 	.word	0x00000090


	//   ....[1]....
        /*0050*/ 	.word	0x00000130


	//----- nvinfo : EIATTR_CBANK_PARAM_SIZE
	.align		4
.L_21:
        /*0054*/ 	.byte	0x03, 0x19
        /*0056*/ 	.short	0x0018


	//----- nvinfo : EIATTR_PARAM_CBANK
	.align		4
        /*0058*/ 	.byte	0x04, 0x0a
        /*005a*/ 	.short	(.L_23 - .L_22)
	.align		4
.L_22:
        /*005c*/ 	.word	index@(.nv.constant0._Z18convert_f16_to_f32PK6__halfPfm)
        /*0060*/ 	.short	0x0380
        /*0062*/ 	.short	0x0018


	//----- nvinfo : EIATTR_SW_WAR
	.align		4
.L_23:
        /*0064*/ 	.byte	0x04, 0x36
        /*0066*/ 	.short	(.L_25 - .L_24)
.L_24:
        /*0068*/ 	.word	0x00000008
.L_25:


//--------------------- .nv.info._Z18convert_f32_to_f16PKfP6__halfm --------------------------
	.section	.nv.info._Z18convert_f32_to_f16PKfP6__halfm,"",@"SHT_CUDA_INFO"
	.sectionflags	@""
	.align	4


	//----- nvinfo : EIATTR_CUDA_API_VERSION
	.align		4
        /*0000*/ 	.byte	0x04, 0x37
        /*0002*/ 	.short	(.L_27 - .L_26)
.L_26:
        /*0004*/ 	.word	0x00000082


	//----- nvinfo : EIATTR_KPARAM_INFO
	.align		4
.L_27:
        /*0008*/ 	.byte	0x04, 0x17
        /*000a*/ 	.short	(.L_29 - .L_28)
.L_28:
        /*000c*/ 	.word	0x00000000
        /*0010*/ 	.short	0x0002
        /*0012*/ 	.short	0x0010
        /*0014*/ 	.byte	0x00, 0xf0, 0x21, 0x00


	//----- nvinfo : EIATTR_KPARAM_INFO
	.align		4
.L_29:
        /*0018*/ 	.byte	0x04, 0x17
        /*001a*/ 	.short	(.L_31 - .L_30)
.L_30:
        /*001c*/ 	.word	0x00000000
        /*0020*/ 	.short	0x0001
        /*0022*/ 	.short	0x0008
        /*0024*/ 	.byte	0x00, 0xf5, 0x21, 0x00


	//----- nvinfo : EIATTR_KPARAM_INFO
	.align		4
.L_31:
        /*0028*/ 	.byte	0x04, 0x17
        /*002a*/ 	.short	(.L_33 - .L_32)
.L_32:
        /*002c*/ 	.word	0x00000000
        /*0030*/ 	.short	0x0000
        /*0032*/ 	.short	0x0000
        /*0034*/ 	.byte	0x00, 0xf5, 0x21, 0x00


	//----- nvinfo : EIATTR_SPARSE_MMA_MASK
	.align		4
.L_33:
        /*0038*/ 	.byte	0x03, 0x50
        /*003a*/ 	.short	0x0000


	//----- nvinfo : EIATTR_MAXREG_COUNT
	.align		4
        /*003c*/ 	.byte	0x03, 0x1b
        /*003e*/ 	.short	0x00ff


	//----- nvinfo : EIATTR_MERCURY_ISA_VERSION
	.align		4
        /*0040*/ 	.byte	0x03, 0x5f
        /*0042*/ 	.short	0x0101


	//----- nvinfo : EIATTR_VRC_CTA_INIT_COUNT
	.align		4
        /*0044*/ 	.byte	0x02, 0x4a
	.zero		1
	.zero		1


	//----- nvinfo : EIATTR_EXIT_INSTR_OFFSETS
	.align		4
        /*0048*/ 	.byte	0x04, 0x1c
        /*004a*/ 	.short	(.L_35 - .L_34)


	//   ....[0]....
.L_34:
        /*004c*/ 	.word	0x00000090


	//   ....[1]....
        /*0050*/ 	.word	0x00000130


	//----- nvinfo : EIATTR_CBANK_PARAM_SIZE
	.align		4
.L_35:
        /*0054*/ 	.byte	0x03, 0x19
        /*0056*/ 	.short	0x0018


	//----- nvinfo : EIATTR_PARAM_CBANK
	.align		4
        /*0058*/ 	.byte	0x04, 0x0a
        /*005a*/ 	.short	(.L_37 - .L_36)
	.align		4
.L_36:
        /*005c*/ 	.word	index@(.nv.constant0._Z18convert_f32_to_f16PKfP6__halfm)
        /*0060*/ 	.short	0x0380
        /*0062*/ 	.short	0x0018


	//----- nvinfo : EIATTR_SW_WAR
	.align		4
.L_37:
        /*0064*/ 	.byte	0x04, 0x36
        /*0066*/ 	.short	(.L_39 - .L_38)
.L_38:
        /*0068*/ 	.word	0x00000008
.L_39:


//--------------------- .nv.callgraph             --------------------------
	.section	.nv.callgraph,"",@"SHT_CUDA_CALLGRAPH"
	.align	4
	.sectionentsize	8
	.align		4
        /*0000*/ 	.word	0x00000000
	.align		4
        /*0004*/ 	.word	0xffffffff
	.align		4
        /*0008*/ 	.word	0x00000000
	.align		4
        /*000c*/ 	.word	0xfffffffe
	.align		4
        /*0010*/ 	.word	0x00000000
	.align		4
        /*0014*/ 	.word	0xfffffffd
	.align		4
        /*0018*/ 	.word	0x00000000
	.align		4
        /*001c*/ 	.word	0xfffffffc


//--------------------- .text._Z18convert_f16_to_f32PK6__halfPfm --------------------------
	.section	.text._Z18convert_f16_to_f32PK6__halfPfm,"ax",@progbits
	.align	128
        .global         _Z18convert_f16_to_f32PK6__halfPfm
        .type           _Z18convert_f16_to_f32PK6__halfPfm,@function
        .size           _Z18convert_f16_to_f32PK6__halfPfm,(.L_x_2 - _Z18convert_f16_to_f32PK6__halfPfm)
        .other          _Z18convert_f16_to_f32PK6__halfPfm,@"STO_CUDA_ENTRY STV_DEFAULT"
_Z18convert_f16_to_f32PK6__halfPfm:
.text._Z18convert_f16_to_f32PK6__halfPfm:
[----:B------:R-:W-:Y:S01]  /*0000*/  LDC R1, c[0x0][0x37c] ;  /* 0x0000df00ff017b82 */ /* 0x000fe20000000800 */
[----:B------:R-:W0:Y:S07]  /*0010*/  S2R R3, SR_TID.X ;  /* 0x0000000000037919 */ /* 0x000e2e0000002100 */
[----:B------:R-:W0:Y:S01]  /*0020*/  S2UR UR4, SR_CTAID.X ;  /* 0x00000000000479c3 */ /* 0x000e220000002500 */
[----:B------:R-:W1:Y:S07]  /*0030*/  LDCU.64 UR6, c[0x0][0x390] ;  /* 0x00007200ff0677ac */ /* 0x000e6e0008000a00 */
[----:B------:R-:W0:Y:S02]  /*0040*/  LDC R0, c[0x0][0x360] ;  /* 0x0000d800ff007b82 */ /* 0x000e240000000800 */
[----:B0-----:R-:W-:-:S05]  /*0050*/  IMAD R0, R0, UR4, R3 ;  /* 0x0000000400007c24 */ /* 0x001fca000f8e0203 */
[----:B-1----:R-:W-:Y:S02]  /*0060*/  ISETP.GE.U32.AND P0, PT, R0, UR6, PT ;  /* 0x0000000600007c0c */ /* 0x002fe4000bf06070 */
[----:B------:R-:W-:-:S04]  /*0070*/  SHF.R.S32.HI R5, RZ, 0x1f, R0 ;  /* 0x0000001fff057819 */ /* 0x000fc80000011400 */
[----:B------:R-:W-:-:S13]  /*0080*/  ISETP.GE.U32.AND.EX P0, PT, R5, UR7, PT, P0 ;  /* 0x0000000705007c0c */ /* 0x000fda000bf06100 */
[----:B------:R-:W-:Y:S05]  /*0090*/  @P0 EXIT ;  /* 0x000000000000094d */ /* 0x000fea0003800000 */
[----:B------:R-:W0:Y:S01]  /*00a0*/  LDCU.128 UR8, c[0x0][0x380] ;  /* 0x00007000ff0877ac */ /* 0x000e220008000c00 */
[----:B------:R-:W1:Y:S01]  /*00b0*/  LDCU.64 UR4, c[0x0][0x358] ;  /* 0x00006b00ff0477ac */ /* 0x000e620008000a00 */
[----:B0-----:R-:W-:-:S04]  /*00c0*/  LEA R2, P0, R0, UR8, 0x1 ;  /* 0x0000000800027c11 */ /* 0x001fc8000f8008ff */
[----:B------:R-:W-:-:S05]  /*00d0*/  LEA.HI.X R3, R0, UR9, R5, 0x1, P0 ;  /* 0x0000000900037c11 */ /* 0x000fca00080f0c05 */
[----:B-1----:R-:W2:Y:S01]  /*00e0*/  LDG.E.U16 R2, desc[UR4][R2.64] ;  /* 0x0000000402027981 */ /* 0x002ea2000c1e1500 */
[----:B------:R-:W-:-:S04]  /*00f0*/  LEA R4, P0, R0, UR10, 0x2 ;  /* 0x0000000a00047c11 */ /* 0x000fc8000f8010ff */
[----:B------:R-:W-:Y:S01]  /*0100*/  LEA.HI.X R5, R0, UR11, R5, 0x2, P0 ;  /* 0x0000000b00057c11 */ /* 0x000fe200080f1405 */
[----:B--2---:R-:W-:-:S05]  /*0110*/  HADD2.F32 R7, -RZ, R2.H0_H0 ;  /* 0x20000002ff077230 */ /* 0x004fca0000004100 */
[----:B------:R-:W-:Y:S01]  /*0120*/  STG.E desc[UR4][R4.64], R7 ;  /* 0x0000000704007986 */ /* 0x000fe2000c101904 */
[----:B------:R-:W-:Y:S05]  /*0130*/  EXIT ;  /* 0x000000000000794d */ /* 0x000fea0003800000 */
.L_x_0:
[----:B------:R-:W-:-:S00]  /*0140*/  BRA `(.L_x_0) ;  /* 0xfffffffc00fc7947 */ /* 0x000fc0000383ffff */
[----:B------:R-:W-:-:S00]  /*0150*/  NOP ;  /* 0x0000000000007918 */ /* 0x000fc00000000000 */
        /* <DEDUP_REMOVED lines=10> */
.L_x_2:


//--------------------- .text._Z18convert_f32_to_f16PKfP6__halfm --------------------------
	.section	.text._Z18convert_f32_to_f16PKfP6__halfm,"ax",@progbits
	.align	128
        .global         _Z18convert_f32_to_f16PKfP6__halfm
        .type           _Z18convert_f32_to_f16PKfP6__halfm,@function
        .size           _Z18convert_f32_to_f16PKfP6__halfm,(.L_x_3 - _Z18convert_f32_to_f16PKfP6__halfm)
        .other          _Z18convert_f32_to_f16PKfP6__halfm,@"STO_CUDA_ENTRY STV_DEFAULT"
_Z18convert_f32_to_f16PKfP6__halfm:
.text._Z18convert_f32_to_f16PKfP6__halfm:
        /* <DEDUP_REMOVED lines=14> */
[----:B-1----:R-:W2:Y:S01]  /*00e0*/  LDG.E R2, desc[UR4][R2.64] ;  /* 0x0000000402027981 */ /* 0x002ea2000c1e1900 */
[----:B------:R-:W-:-:S04]  /*00f0*/  LEA R4, P0, R0, UR10, 0x1 ;  /* 0x0000000a00047c11 */ /* 0x000fc8000f8008ff */
[----:B------:R-:W-:Y:S02]  /*0100*/  LEA.HI.X R5, R0, UR11, R5, 0x1, P0 ;  /* 0x0000000b00057c11 */ /* 0x000fe400080f0c05 */
[----:B--2---:R-:W-:-:S05]  /*0110*/  F2FP.F16.F32.PACK_AB R3, RZ, R2 ;  /* 0x00000002ff03723e */ /* 0x004fca00000000ff */
[----:B------:R-:W-:Y:S01]  /*0120*/  STG.E.U16 desc[UR4][R4.64], R3 ;  /* 0x0000000304007986 */ /* 0x000fe2000c101504 */
[----:B------:R-:W-:Y:S05]  /*0130*/  EXIT ;  /* 0x000000000000794d */ /* 0x000fea0003800000 */
.L_x_1:
        /* <DEDUP_REMOVED lines=12> */
.L_x_3:


//--------------------- .nv.shared.reserved.0     --------------------------
	.section	.nv.shared.reserved.0,"aw",@nobits
	.weak		__nv_reservedSMEM_offset_0_alias
	.size		__nv_reservedSMEM_offset_0_alias, 0, 64
	.other		__nv_reservedSMEM_offset_0_alias,@"STO_CUDA_RESERVED_SHARED STV_DEFAULT"
__nv_reservedSMEM_offset_0_alias:
	.zero		0
	.zero		64


//--------------------- .nv.constant0._Z18convert_f16_to_f32PK6__halfPfm --------------------------
	.section	.nv.constant0._Z18convert_f16_to_f32PK6__halfPfm,"a",@progbits
	.sectionflags	@""
	.align	4
.nv.constant0._Z18convert_f16_to_f32PK6__halfPfm:
	.zero		920


//--------------------- .nv.constant0._Z18convert_f32_to_f16PKfP6__halfm --------------------------
	.section	.nv.constant0._Z18convert_f32_to_f16PKfP6__halfm,"a",@progbits
	.sectionflags	@""
	.align	4
.nv.constant0._Z18convert_f32_to_f16PKfP6__halfm:
	.zero		920


//--------------------- SYMBOLS --------------------------

	.type		.nv.reservedSmem.offset0,@object
	.size		.nv.reservedSmem.offset0,0x4
